//
// Generated by NVIDIA NVVM Compiler
//
// Compiler Build ID: CL-36424714
// Cuda compilation tools, release 13.0, V13.0.88
// Based on NVVM 20.0.0
//

.version 9.0
.target sm_100
.address_size 64

	// .globl	_Z15sm_embed_kernelPKiPfS1_ii
.extern .shared .align 16 .b8 smem[];

.visible .entry _Z15sm_embed_kernelPKiPfS1_ii(
	.param .u64 .ptr .align 1 _Z15sm_embed_kernelPKiPfS1_ii_param_0,
	.param .u64 .ptr .align 1 _Z15sm_embed_kernelPKiPfS1_ii_param_1,
	.param .u64 .ptr .align 1 _Z15sm_embed_kernelPKiPfS1_ii_param_2,
	.param .u32 _Z15sm_embed_kernelPKiPfS1_ii_param_3,
	.param .u32 _Z15sm_embed_kernelPKiPfS1_ii_param_4
)
{
	.reg .pred 	%p<13>;
	.reg .b32 	%r<147>;
	.reg .b32 	%f<41>;
	.reg .b64 	%rd<29>;

	ld.param.u64 	%rd4, [_Z15sm_embed_kernelPKiPfS1_ii_param_0];
	ld.param.u64 	%rd5, [_Z15sm_embed_kernelPKiPfS1_ii_param_1];
	ld.param.u64 	%rd6, [_Z15sm_embed_kernelPKiPfS1_ii_param_2];
	ld.param.u32 	%r79, [_Z15sm_embed_kernelPKiPfS1_ii_param_4];
	cvta.to.global.u64 	%rd1, %rd5;
	cvta.to.global.u64 	%rd2, %rd6;
	cvta.to.global.u64 	%rd7, %rd4;
	mov.u32 	%r80, %ctaid.x;
	mul.lo.s32 	%r1, %r79, %r80;
	mul.wide.u32 	%rd8, %r80, 4;
	add.s64 	%rd3, %rd7, %rd8;
	shr.s32 	%r81, %r79, 31;
	shr.u32 	%r82, %r81, 30;
	add.s32 	%r83, %r79, %r82;
	shr.s32 	%r2, %r83, 2;
	mov.u32 	%r146, %tid.x;
	setp.ge.s32 	%p1, %r146, %r2;
	@%p1 bra 	$L__BB0_7;
	ld.global.nc.u32 	%r84, [%rd3];
	mul.lo.s32 	%r4, %r84, %r79;
	mov.u32 	%r5, %ntid.x;
	add.s32 	%r85, %r146, %r5;
	max.u32 	%r86, %r2, %r85;
	setp.lt.u32 	%p2, %r85, %r2;
	selp.u32 	%r87, 1, 0, %p2;
	add.s32 	%r88, %r85, %r87;
	sub.s32 	%r89, %r86, %r88;
	div.u32 	%r90, %r89, %r5;
	add.s32 	%r6, %r90, %r87;
	and.b32  	%r91, %r6, 3;
	setp.eq.s32 	%p3, %r91, 3;
	mov.u32 	%r136, %r146;
	@%p3 bra 	$L__BB0_4;
	add.s32 	%r92, %r6, 1;
	and.b32  	%r93, %r92, 3;
	shl.b32 	%r94, %r146, 2;
	add.s32 	%r129, %r4, %r94;
	shl.b32 	%r8, %r5, 2;
	shl.b32 	%r95, %r146, 4;
	mov.u32 	%r96, smem;
	add.s32 	%r128, %r96, %r95;
	shl.b32 	%r10, %r5, 4;
	neg.s32 	%r127, %r93;
	mad.lo.s32 	%r136, %r5, %r93, %r146;
$L__BB0_3:
	.pragma "nounroll";
	mul.wide.s32 	%rd9, %r129, 4;
	add.s64 	%rd10, %rd1, %rd9;
	ld.global.nc.v4.f32 	{%f1, %f2, %f3, %f4}, [%rd10];
	st.shared.v4.f32 	[%r128], {%f1, %f2, %f3, %f4};
	add.s32 	%r129, %r129, %r8;
	add.s32 	%r128, %r128, %r10;
	add.s32 	%r127, %r127, 1;
	setp.ne.s32 	%p4, %r127, 0;
	@%p4 bra 	$L__BB0_3;
$L__BB0_4:
	setp.lt.u32 	%p5, %r6, 3;
	@%p5 bra 	$L__BB0_7;
	shl.b32 	%r20, %r5, 2;
	shl.b32 	%r97, %r136, 2;
	add.s32 	%r132, %r4, %r97;
	mad.lo.s32 	%r135, %r5, 12, %r132;
	shl.b32 	%r22, %r5, 4;
	shl.b32 	%r98, %r5, 3;
	add.s32 	%r134, %r132, %r98;
	add.s32 	%r99, %r5, %r136;
	shl.b32 	%r100, %r99, 2;
	add.s32 	%r133, %r4, %r100;
	shl.b32 	%r101, %r136, 4;
	mov.u32 	%r102, smem;
	add.s32 	%r131, %r102, %r101;
	shl.b32 	%r27, %r5, 6;
	shl.b32 	%r28, %r5, 5;
	mul.lo.s32 	%r29, %r5, 48;
$L__BB0_6:
	.pragma "nounroll";
	mul.wide.s32 	%rd11, %r132, 4;
	add.s64 	%rd12, %rd1, %rd11;
	ld.global.nc.v4.f32 	{%f5, %f6, %f7, %f8}, [%rd12];
	st.shared.v4.f32 	[%r131], {%f5, %f6, %f7, %f8};
	add.s32 	%r103, %r131, %r22;
	mul.wide.s32 	%rd13, %r133, 4;
	add.s64 	%rd14, %rd1, %rd13;
	ld.global.nc.v4.f32 	{%f9, %f10, %f11, %f12}, [%rd14];
	st.shared.v4.f32 	[%r103], {%f9, %f10, %f11, %f12};
	add.s32 	%r104, %r131, %r28;
	mul.wide.s32 	%rd15, %r134, 4;
	add.s64 	%rd16, %rd1, %rd15;
	ld.global.nc.v4.f32 	{%f13, %f14, %f15, %f16}, [%rd16];
	st.shared.v4.f32 	[%r104], {%f13, %f14, %f15, %f16};
	add.s32 	%r105, %r131, %r29;
	mul.wide.s32 	%rd17, %r135, 4;
	add.s64 	%rd18, %rd1, %rd17;
	ld.global.nc.v4.f32 	{%f17, %f18, %f19, %f20}, [%rd18];
	st.shared.v4.f32 	[%r105], {%f17, %f18, %f19, %f20};
	add.s32 	%r136, %r136, %r20;
	add.s32 	%r135, %r135, %r22;
	add.s32 	%r134, %r134, %r22;
	add.s32 	%r133, %r133, %r22;
	add.s32 	%r132, %r132, %r22;
	add.s32 	%r131, %r131, %r27;
	setp.lt.s32 	%p6, %r136, %r2;
	@%p6 bra 	$L__BB0_6;
$L__BB0_7:
	setp.ge.s32 	%p7, %r146, %r2;
	bar.sync 	0;
	@%p7 bra 	$L__BB0_14;
	mov.u32 	%r42, %ntid.x;
	add.s32 	%r106, %r146, %r42;
	max.u32 	%r107, %r2, %r106;
	setp.lt.u32 	%p8, %r106, %r2;
	selp.u32 	%r108, 1, 0, %p8;
	add.s32 	%r109, %r106, %r108;
	sub.s32 	%r110, %r107, %r109;
	div.u32 	%r111, %r110, %r42;
	add.s32 	%r43, %r111, %r108;
	and.b32  	%r112, %r43, 3;
	setp.eq.s32 	%p9, %r112, 3;
	@%p9 bra 	$L__BB0_11;
	add.s32 	%r113, %r43, 1;
	and.b32  	%r114, %r113, 3;
	shl.b32 	%r115, %r146, 4;
	mov.u32 	%r116, smem;
	add.s32 	%r139, %r116, %r115;
	shl.b32 	%r45, %r42, 4;
	shl.b32 	%r117, %r146, 2;
	add.s32 	%r138, %r1, %r117;
	shl.b32 	%r47, %r42, 2;
	neg.s32 	%r137, %r114;
	mad.lo.s32 	%r146, %r42, %r114, %r146;
$L__BB0_10:
	.pragma "nounroll";
	mul.wide.s32 	%rd19, %r138, 4;
	add.s64 	%rd20, %rd2, %rd19;
	ld.shared.v4.f32 	{%f21, %f22, %f23, %f24}, [%r139];
	st.global.v4.f32 	[%rd20], {%f21, %f22, %f23, %f24};
	add.s32 	%r139, %r139, %r45;
	add.s32 	%r138, %r138, %r47;
	add.s32 	%r137, %r137, 1;
	setp.ne.s32 	%p10, %r137, 0;
	@%p10 bra 	$L__BB0_10;
$L__BB0_11:
	setp.lt.u32 	%p11, %r43, 3;
	@%p11 bra 	$L__BB0_14;
	shl.b32 	%r57, %r42, 2;
	shl.b32 	%r118, %r146, 2;
	add.s32 	%r141, %r1, %r118;
	mad.lo.s32 	%r145, %r42, 12, %r141;
	shl.b32 	%r59, %r42, 4;
	shl.b32 	%r119, %r42, 3;
	add.s32 	%r144, %r141, %r119;
	add.s32 	%r120, %r42, %r146;
	shl.b32 	%r121, %r120, 2;
	add.s32 	%r143, %r1, %r121;
	shl.b32 	%r122, %r146, 4;
	mov.u32 	%r123, smem;
	add.s32 	%r142, %r123, %r122;
	shl.b32 	%r63, %r42, 6;
	shl.b32 	%r64, %r42, 5;
	mul.lo.s32 	%r65, %r42, 48;
$L__BB0_13:
	.pragma "nounroll";
	mul.wide.s32 	%rd21, %r141, 4;
	add.s64 	%rd22, %rd2, %rd21;
	ld.shared.v4.f32 	{%f25, %f26, %f27, %f28}, [%r142];
	st.global.v4.f32 	[%rd22], {%f25, %f26, %f27, %f28};
	mul.wide.s32 	%rd23, %r143, 4;
	add.s64 	%rd24, %rd2, %rd23;
	add.s32 	%r124, %r142, %r59;
	ld.shared.v4.f32 	{%f29, %f30, %f31, %f32}, [%r124];
	st.global.v4.f32 	[%rd24], {%f29, %f30, %f31, %f32};
	mul.wide.s32 	%rd25, %r144, 4;
	add.s64 	%rd26, %rd2, %rd25;
	add.s32 	%r125, %r142, %r64;
	ld.shared.v4.f32 	{%f33, %f34, %f35, %f36}, [%r125];
	st.global.v4.f32 	[%rd26], {%f33, %f34, %f35, %f36};
	mul.wide.s32 	%rd27, %r145, 4;
	add.s64 	%rd28, %rd2, %rd27;
	add.s32 	%r126, %r142, %r65;
	ld.shared.v4.f32 	{%f37, %f38, %f39, %f40}, [%r126];
	st.global.v4.f32 	[%rd28], {%f37, %f38, %f39, %f40};
	add.s32 	%r146, %r146, %r57;
	add.s32 	%r145, %r145, %r59;
	add.s32 	%r144, %r144, %r59;
	add.s32 	%r143, %r143, %r59;
	add.s32 	%r142, %r142, %r63;
	add.s32 	%r141, %r141, %r59;
	setp.lt.s32 	%p12, %r146, %r2;
	@%p12 bra 	$L__BB0_13;
$L__BB0_14:
	ret;

}


// ===== COMPILED SASS (sm_100) =====

	.target	sm_100

	.elftype	@"ET_EXEC"


//--------------------- .note.nv.tkinfo           --------------------------
	.section	.note.nv.tkinfo,"",@"SHT_NOTE"
	.sectionflags	@"SHF_NOTE_NV_TKINFO"
	.tkinfo
        /*0018*/ 	.word	0x00000002
        /*0030*/ 	.string	""
        /*0030*/ 	.string	"ptxas"
        /*0030*/ 	.string	"Cuda compilation tools, release 13.0, V13.0.88"
        /*0030*/ 	.string	"Build cuda_13.0.r13.0/compiler.36424714_0"
        /*0030*/ 	.string	"-arch sm_100 -m 64 "



//--------------------- .note.nv.cuinfo           --------------------------
	.section	.note.nv.cuinfo,"",@"SHT_NOTE"
	.sectionflags	@"SHF_NOTE_NV_CUINFO"
        /*0018*/ 	.short	0x0002
        /*001a*/ 	.short	0x0064
        /*001c*/ 	.short	0x0082
	.zero		2


//--------------------- .nv.info                  --------------------------
	.section	.nv.info,"",@"SHT_CUDA_INFO"
	.align	4


	//----- nvinfo : EIATTR_REGCOUNT
	.align		4
        /*0000*/ 	.byte	0x04, 0x2f
        /*0002*/ 	.short	(.L_1 - .L_0)
	.align		4
.L_0:
        /*0004*/ 	.word	index@(_Z15sm_embed_kernelPKiPfS1_ii)
        /*0008*/ 	.word	0x00000020


	//----- nvinfo : EIATTR_FRAME_SIZE
	.align		4
.L_1:
        /*000c*/ 	.byte	0x04, 0x11
        /*000e*/ 	.short	(.L_3 - .L_2)
	.align		4
.L_2:
        /*0010*/ 	.word	index@(_Z15sm_embed_kernelPKiPfS1_ii)
        /*0014*/ 	.word	0x00000000


	//----- nvinfo : EIATTR_MIN_STACK_SIZE
	.align		4
.L_3:
        /*0018*/ 	.byte	0x04, 0x12
        /*001a*/ 	.short	(.L_5 - .L_4)
	.align		4
.L_4:
        /*001c*/ 	.word	index@(_Z15sm_embed_kernelPKiPfS1_ii)
        /*0020*/ 	.word	0x00000000
.L_5:


//--------------------- .nv.compat                --------------------------
	.section	.nv.compat,"",@"SHT_CUDA_COMPAT_INFO"
	.align	4
        /*0000*/ 	.byte	0x02, 0x09, 0x00, 0x00, 0x02, 0x02, 0x01, 0x00, 0x02, 0x05, 0x05, 0x00, 0x03, 0x07, 0x01, 0x01
        /*0010*/ 	.byte	0x02, 0x03, 0x00, 0x00, 0x02, 0x06, 0x01, 0x00, 0x04, 0x0b, 0x08, 0x00, 0x09, 0x00, 0x00, 0x00
        /*0020*/ 	.byte	0x00, 0x00, 0x00, 0x00


//--------------------- .nv.info._Z15sm_embed_kernelPKiPfS1_ii --------------------------
	.section	.nv.info._Z15sm_embed_kernelPKiPfS1_ii,"",@"SHT_CUDA_INFO"
	.sectionflags	@""
	.align	4


	//----- nvinfo : EIATTR_CUDA_API_VERSION
	.align		4
        /*0000*/ 	.byte	0x04, 0x37
        /*0002*/ 	.short	(.L_7 - .L_6)
.L_6:
        /*0004*/ 	.word	0x00000082


	//----- nvinfo : EIATTR_KPARAM_INFO
	.align		4
.L_7:
        /*0008*/ 	.byte	0x04, 0x17
        /*000a*/ 	.short	(.L_9 - .L_8)
.L_8:
        /*000c*/ 	.word	0x00000000
        /*0010*/ 	.short	0x0004
        /*0012*/ 	.short	0x001c
        /*0014*/ 	.byte	0x00, 0xf0, 0x11, 0x00


	//----- nvinfo : EIATTR_KPARAM_INFO
	.align		4
.L_9:
        /*0018*/ 	.byte	0x04, 0x17
        /*001a*/ 	.short	(.L_11 - .L_10)
.L_10:
        /*001c*/ 	.word	0x00000000
        /*0020*/ 	.short	0x0003
        /*0022*/ 	.short	0x0018
        /*0024*/ 	.byte	0x00, 0xf0, 0x11, 0x00


	//----- nvinfo : EIATTR_KPARAM_INFO
	.align		4
.L_11:
        /*0028*/ 	.byte	0x04, 0x17
        /*002a*/ 	.short	(.L_13 - .L_12)
.L_12:
        /*002c*/ 	.word	0x00000000
        /*0030*/ 	.short	0x0002
        /*0032*/ 	.short	0x0010
        /*0034*/ 	.byte	0x00, 0xf5, 0x21, 0x00


	//----- nvinfo : EIATTR_KPARAM_INFO
	.align		4
.L_13:
        /*0038*/ 	.byte	0x04, 0x17
        /*003a*/ 	.short	(.L_15 - .L_14)
.L_14:
        /*003c*/ 	.word	0x00000000
        /*0040*/ 	.short	0x0001
        /*0042*/ 	.short	0x0008
        /*0044*/ 	.byte	0x00, 0xf5, 0x21, 0x00


	//----- nvinfo : EIATTR_KPARAM_INFO
	.align		4
.L_15:
        /*0048*/ 	.byte	0x04, 0x17
        /*004a*/ 	.short	(.L_17 - .L_16)
.L_16:
        /*004c*/ 	.word	0x00000000
        /*0050*/ 	.short	0x0000
        /*0052*/ 	.short	0x0000
        /*0054*/ 	.byte	0x00, 0xf5, 0x21, 0x00


	//----- nvinfo : EIATTR_SPARSE_MMA_MASK
	.align		4
.L_17:
        /*0058*/ 	.byte	0x03, 0x50
        /*005a*/ 	.short	0x0000


	//----- nvinfo : EIATTR_MAXREG_COUNT
	.align		4
        /*005c*/ 	.byte	0x03, 0x1b
        /*005e*/ 	.short	0x00ff


	//----- nvinfo : EIATTR_NUM_BARRIERS
	.align		4
        /*0060*/ 	.byte	0x02, 0x4c
        /*0062*/ 	.byte	0x01
	.zero		1


	//----- nvinfo : EIATTR_MERCURY_ISA_VERSION
	.align		4
        /*0064*/ 	.byte	0x03, 0x5f
        /*0066*/ 	.short	0x0101


	//----- nvinfo : EIATTR_VRC_CTA_INIT_COUNT
	.align		4
        /*0068*/ 	.byte	0x02, 0x4a
	.zero		1
	.zero		1


	//----- nvinfo : EIATTR_EXIT_INSTR_OFFSETS
	.align		4
        /*006c*/ 	.byte	0x04, 0x1c
        /*006e*/ 	.short	(.L_19 - .L_18)


	//   ....[0]....
.L_18:
        /*0070*/ 	.word	0x00000670


	//   ....[1]....
        /*0074*/ 	.word	0x00000990


	//   ....[2]....
        /*0078*/ 	.word	0x00000bb0


	//----- nvinfo : EIATTR_CRS_STACK_SIZE
	.align		4
.L_19:
        /*007c*/ 	.byte	0x04, 0x1e
        /*007e*/ 	.short	(.L_21 - .L_20)
.L_20:
        /*0080*/ 	.word	0x00000000


	//----- nvinfo : EIATTR_CBANK_PARAM_SIZE
	.align		4
.L_21:
        /*0084*/ 	.byte	0x03, 0x19
        /*0086*/ 	.short	0x0020


	//----- nvinfo : EIATTR_PARAM_CBANK
	.align		4
        /*0088*/ 	.byte	0x04, 0x0a
        /*008a*/ 	.short	(.L_23 - .L_22)
	.align		4
.L_22:
        /*008c*/ 	.word	index@(.nv.constant0._Z15sm_embed_kernelPKiPfS1_ii)
        /*0090*/ 	.short	0x0380
        /*0092*/ 	.short	0x0020


	//----- nvinfo : EIATTR_SW_WAR
	.align		4
.L_23:
        /*0094*/ 	.byte	0x04, 0x36
        /*0096*/ 	.short	(.L_25 - .L_24)
.L_24:
        /*0098*/ 	.word	0x00000008
.L_25:


//--------------------- .nv.callgraph             --------------------------
	.section	.nv.callgraph,"",@"SHT_CUDA_CALLGRAPH"
	.align	4
	.sectionentsize	8
	.align		4
        /*0000*/ 	.word	0x00000000
	.align		4
        /*0004*/ 	.word	0xffffffff
	.align		4
        /*0008*/ 	.word	0x00000000
	.align		4
        /*000c*/ 	.word	0xfffffffe
	.align		4
        /*0010*/ 	.word	0x00000000
	.align		4
        /*0014*/ 	.word	0xfffffffd
	.align		4
        /*0018*/ 	.word	0x00000000
	.align		4
        /*001c*/ 	.word	0xfffffffc


//--------------------- .text._Z15sm_embed_kernelPKiPfS1_ii --------------------------
	.section	.text._Z15sm_embed_kernelPKiPfS1_ii,"ax",@progbits
	.align	128
        .global         _Z15sm_embed_kernelPKiPfS1_ii
        .type           _Z15sm_embed_kernelPKiPfS1_ii,@function
        .size           _Z15sm_embed_kernelPKiPfS1_ii,(.L_x_11 - _Z15sm_embed_kernelPKiPfS1_ii)
        .other          _Z15sm_embed_kernelPKiPfS1_ii,@"STO_CUDA_ENTRY STV_DEFAULT"
_Z15sm_embed_kernelPKiPfS1_ii:
.text._Z15sm_embed_kernelPKiPfS1_ii:
[----:B------:R-:W-:Y:S01]  /*0000*/  LDC R1, c[0x0][0x37c] ;  /* 0x0000df00ff017b82 */ /* 0x000fe20000000800 */
[----:B------:R-:W0:Y:S01]  /*0010*/  LDCU UR7, c[0x0][0x39c] ;  /* 0x00007380ff0777ac */ /* 0x000e220008000800 */
[----:B------:R-:W1:Y:S06]  /*0020*/  S2R R0, SR_TID.X ;  /* 0x0000000000007919 */ /* 0x000e6c0000002100 */
[----:B------:R-:W2:Y:S01]  /*0030*/  LDC.64 R4, c[0x0][0x380] ;  /* 0x0000e000ff047b82 */ /* 0x000ea20000000a00 */
[----:B------:R-:W-:Y:S01]  /*0040*/  BSSY.RECONVERGENT B0, `(.L_x_0) ;  /* 0x0000060000007945 */ /* 0x000fe20003800200 */
[----:B------:R-:W3:Y:S01]  /*0050*/  LDCU.64 UR8, c[0x0][0x358] ;  /* 0x00006b00ff0877ac */ /* 0x000ee20008000a00 */
[----:B------:R-:W2:Y:S01]  /*0060*/  S2R R3, SR_CTAID.X ;  /* 0x0000000000037919 */ /* 0x000ea20000002500 */
[----:B0-----:R-:W-:-:S04]  /*0070*/  USHF.R.S32.HI UR4, URZ, 0x1f, UR7 ;  /* 0x0000001fff047899 */ /* 0x001fc80008011407 */
[----:B------:R-:W-:-:S04]  /*0080*/  ULEA.HI UR4, UR4, UR7, URZ, 0x2 ;  /* 0x0000000704047291 */ /* 0x000fc8000f8f10ff */
[----:B------:R-:W-:-:S06]  /*0090*/  USHF.R.S32.HI UR4, URZ, 0x2, UR4 ;  /* 0x00000002ff047899 */ /* 0x000fcc0008011404 */
[----:B-1----:R-:W-:Y:S01]  /*00a0*/  ISETP.GE.AND P0, PT, R0, UR4, PT ;  /* 0x0000000400007c0c */ /* 0x002fe2000bf06270 */
[----:B--2---:R-:W-:-:S04]  /*00b0*/  IMAD.WIDE.U32 R4, R3, 0x4, R4 ;  /* 0x0000000403047825 */ /* 0x004fc800078e0004 */
[----:B------:R-:W-:-:S08]  /*00c0*/  IMAD R3, R3, UR7, RZ ;  /* 0x0000000703037c24 */ /* 0x000fd0000f8e02ff */
[----:B---3--:R-:W-:Y:S05]  /*00d0*/  @P0 BRA `(.L_x_1) ;  /* 0x0000000400580947 */ /* 0x008fea0003800000 */
[----:B------:R0:W2:Y:S01]  /*00e0*/  LDG.E.CONSTANT R4, desc[UR8][R4.64] ;  /* 0x0000000804047981 */ /* 0x0000a2000c1e9900 */
[----:B------:R-:W1:Y:S01]  /*00f0*/  LDC R21, c[0x0][0x360] ;  /* 0x0000d800ff157b82 */ /* 0x000e620000000800 */
[----:B------:R-:W-:Y:S01]  /*0100*/  BSSY.RECONVERGENT B1, `(.L_x_2) ;  /* 0x0000031000017945 */ /* 0x000fe20003800200 */
[----:B------:R-:W-:Y:S01]  /*0110*/  IMAD.MOV.U32 R28, RZ, RZ, R0 ;  /* 0x000000ffff1c7224 */ /* 0x000fe200078e0000 */
[----:B-1----:R-:W1:Y:S01]  /*0120*/  I2F.U32.RP R8, R21 ;  /* 0x0000001500087306 */ /* 0x002e620000209000 */
[----:B------:R-:W-:Y:S02]  /*0130*/  IADD3 R2, PT, PT, R0, R21, RZ ;  /* 0x0000001500027210 */ /* 0x000fe40007ffe0ff */
[----:B------:R-:W-:Y:S02]  /*0140*/  ISETP.NE.U32.AND P2, PT, R21, RZ, PT ;  /* 0x000000ff1500720c */ /* 0x000fe40003f45070 */
[C---:B------:R-:W-:Y:S02]  /*0150*/  ISETP.GE.U32.AND P0, PT, R2.reuse, UR4, PT ;  /* 0x0000000402007c0c */ /* 0x040fe4000bf06070 */
[----:B------:R-:W-:-:S02]  /*0160*/  VIMNMX.U32 R9, PT, PT, R2, UR4, !PT ;  /* 0x0000000402097c48 */ /* 0x000fc4000ffe0000 */
[----:B0-----:R-:W-:-:S04]  /*0170*/  SEL R5, RZ, 0x1, P0 ;  /* 0x00000001ff057807 */ /* 0x001fc80000000000 */
[----:B------:R-:W-:Y:S01]  /*0180*/  IADD3 R2, PT, PT, R9, -R2, -R5 ;  /* 0x8000000209027210 */ /* 0x000fe20007ffe805 */
[----:B-1----:R-:W0:Y:S02]  /*0190*/  MUFU.RCP R8, R8 ;  /* 0x0000000800087308 */ /* 0x002e240000001000 */
[----:B0-----:R-:W-:-:S06]  /*01a0*/  VIADD R6, R8, 0xffffffe ;  /* 0x0ffffffe08067836 */ /* 0x001fcc0000000000 */
[----:B------:R0:W1:Y:S02]  /*01b0*/  F2I.FTZ.U32.TRUNC.NTZ R7, R6 ;  /* 0x0000000600077305 */ /* 0x000064000021f000 */
[----:B0-----:R-:W-:Y:S02]  /*01c0*/  IMAD.MOV.U32 R6, RZ, RZ, RZ ;  /* 0x000000ffff067224 */ /* 0x001fe400078e00ff */
[----:B-1----:R-:W-:-:S04]  /*01d0*/  IMAD.MOV R10, RZ, RZ, -R7 ;  /* 0x000000ffff0a7224 */ /* 0x002fc800078e0a07 */
[----:B------:R-:W-:-:S04]  /*01e0*/  IMAD R11, R10, R21, RZ ;  /* 0x000000150a0b7224 */ /* 0x000fc800078e02ff */
[----:B------:R-:W-:-:S06]  /*01f0*/  IMAD.HI.U32 R7, R7, R11, R6 ;  /* 0x0000000b07077227 */ /* 0x000fcc00078e0006 */
[----:B------:R-:W-:-:S04]  /*0200*/  IMAD.HI.U32 R6, R7, R2, RZ ;  /* 0x0000000207067227 */ /* 0x000fc800078e00ff */
[----:B------:R-:W-:-:S04]  /*0210*/  IMAD.MOV R7, RZ, RZ, -R6 ;  /* 0x000000ffff077224 */ /* 0x000fc800078e0a06 */
[----:B------:R-:W-:-:S05]  /*0220*/  IMAD R2, R21, R7, R2 ;  /* 0x0000000715027224 */ /* 0x000fca00078e0202 */
[----:B------:R-:W-:-:S13]  /*0230*/  ISETP.GE.U32.AND P0, PT, R2, R21, PT ;  /* 0x000000150200720c */ /* 0x000fda0003f06070 */
[----:B------:R-:W-:Y:S01]  /*0240*/  @P0 IADD3 R2, PT, PT, R2, -R21, RZ ;  /* 0x8000001502020210 */ /* 0x000fe20007ffe0ff */
[----:B------:R-:W-:-:S03]  /*0250*/  @P0 VIADD R6, R6, 0x1 ;  /* 0x0000000106060836 */ /* 0x000fc60000000000 */
[----:B------:R-:W-:-:S13]  /*0260*/  ISETP.GE.U32.AND P1, PT, R2, R21, PT ;  /* 0x000000150200720c */ /* 0x000fda0003f26070 */
[----:B------:R-:W-:Y:S01]  /*0270*/  @P1 VIADD R6, R6, 0x1 ;  /* 0x0000000106061836 */ /* 0x000fe20000000000 */
[----:B------:R-:W-:-:S04]  /*0280*/  @!P2 LOP3.LUT R6, RZ, R21, RZ, 0x33, !PT ;  /* 0x00000015ff06a212 */ /* 0x000fc800078e33ff */
[----:B------:R-:W-:-:S04]  /*0290*/  IADD3 R2, PT, PT, R5, R6, RZ ;  /* 0x0000000605027210 */ /* 0x000fc80007ffe0ff */
[C---:B------:R-:W-:Y:S02]  /*02a0*/  LOP3.LUT R5, R2.reuse, 0x3, RZ, 0xc0, !PT ;  /* 0x0000000302057812 */ /* 0x040fe400078ec0ff */
[----:B------:R-:W-:Y:S02]  /*02b0*/  ISETP.GE.U32.AND P1, PT, R2, 0x3, PT ;  /* 0x000000030200780c */ /* 0x000fe40003f26070 */
[----:B------:R-:W-:Y:S01]  /*02c0*/  ISETP.NE.AND P0, PT, R5, 0x3, PT ;  /* 0x000000030500780c */ /* 0x000fe20003f05270 */
[----:B--2---:R-:W-:-:S12]  /*02d0*/  IMAD R11, R4, UR7, RZ ;  /* 0x00000007040b7c24 */ /* 0x004fd8000f8e02ff */
[----:B------:R-:W-:Y:S05]  /*02e0*/  @!P0 BRA `(.L_x_3) ;  /* 0x0000000000488947 */ /* 0x000fea0003800000 */
[----:B------:R-:W0:Y:S01]  /*02f0*/  S2UR UR6, SR_CgaCtaId ;  /* 0x00000000000679c3 */ /* 0x000e220000008800 */
[----:B------:R-:W-:Y:S01]  /*0300*/  VIADD R2, R2, 0x1 ;  /* 0x0000000102027836 */ /* 0x000fe20000000000 */
[----:B------:R-:W-:Y:S01]  /*0310*/  UMOV UR5, 0x400 ;  /* 0x0000040000057882 */ /* 0x000fe20000000000 */
[----:B------:R-:W-:-:S03]  /*0320*/  LEA R10, R0, R11, 0x2 ;  /* 0x0000000b000a7211 */ /* 0x000fc600078e10ff */
[----:B------:R-:W-:Y:S02]  /*0330*/  LOP3.LUT R2, R2, 0x3, RZ, 0xc0, !PT ;  /* 0x0000000302027812 */ /* 0x000fe400078ec0ff */
[----:B------:R-:W1:Y:S03]  /*0340*/  LDC.64 R8, c[0x0][0x388] ;  /* 0x0000e200ff087b82 */ /* 0x000e660000000a00 */
[----:B------:R-:W-:Y:S02]  /*0350*/  IMAD R28, R2, R21, R0 ;  /* 0x00000015021c7224 */ /* 0x000fe400078e0200 */
[----:B------:R-:W-:Y:S01]  /*0360*/  IMAD.MOV R12, RZ, RZ, -R2 ;  /* 0x000000ffff0c7224 */ /* 0x000fe200078e0a02 */
[----:B0-----:R-:W-:-:S06]  /*0370*/  ULEA UR5, UR6, UR5, 0x18 ;  /* 0x0000000506057291 */ /* 0x001fcc000f8ec0ff */
[----:B------:R-:W-:-:S07]  /*0380*/  LEA R2, R0, UR5, 0x4 ;  /* 0x0000000500027c11 */ /* 0x000fce000f8e20ff */
.L_x_4:
[----:B-1----:R-:W-:-:S06]  /*0390*/  IMAD.WIDE R4, R10, 0x4, R8 ;  /* 0x000000040a047825 */ /* 0x002fcc00078e0208 */
[----:B------:R-:W2:Y:S01]  /*03a0*/  LDG.E.128.CONSTANT R4, desc[UR8][R4.64] ;  /* 0x0000000804047981 */ /* 0x000ea2000c1e9d00 */
[----:B------:R-:W-:Y:S01]  /*03b0*/  VIADD R12, R12, 0x1 ;  /* 0x000000010c0c7836 */ /* 0x000fe20000000000 */
[----:B------:R-:W-:-:S04]  /*03c0*/  LEA R10, R21, R10, 0x2 ;  /* 0x0000000a150a7211 */ /* 0x000fc800078e10ff */
[----:B------:R-:W-:Y:S01]  /*03d0*/  ISETP.NE.AND P0, PT, R12, RZ, PT ;  /* 0x000000ff0c00720c */ /* 0x000fe20003f05270 */
[----:B--2---:R0:W-:Y:S02]  /*03e0*/  STS.128 [R2], R4 ;  /* 0x0000000402007388 */ /* 0x0041e40000000c00 */
[----:B0-----:R-:W-:-:S10]  /*03f0*/  IMAD R2, R21, 0x10, R2 ;  /* 0x0000001015027824 */ /* 0x001fd400078e0202 */
[----:B------:R-:W-:Y:S05]  /*0400*/  @P0 BRA `(.L_x_4) ;  /* 0xfffffffc00e00947 */ /* 0x000fea000383ffff */
.L_x_3:
[----:B------:R-:W-:Y:S05]  /*0410*/  BSYNC.RECONVERGENT B1 ;  /* 0x0000000000017941 */ /* 0x000fea0003800200 */
.L_x_2:
[----:B------:R-:W-:Y:S05]  /*0420*/  @!P1 BRA `(.L_x_1) ;  /* 0x0000000000849947 */ /* 0x000fea0003800000 */
[----:B------:R-:W0:Y:S01]  /*0430*/  S2UR UR6, SR_CgaCtaId ;  /* 0x00000000000679c3 */ /* 0x000e220000008800 */
[----:B------:R-:W-:Y:S01]  /*0440*/  UMOV UR5, 0x400 ;  /* 0x0000040000057882 */ /* 0x000fe20000000000 */
[C---:B------:R-:W-:Y:S01]  /*0450*/  LEA R24, R28.reuse, R11, 0x2 ;  /* 0x0000000b1c187211 */ /* 0x040fe200078e10ff */
[----:B------:R-:W-:-:S04]  /*0460*/  IMAD.IADD R26, R28, 0x1, R21 ;  /* 0x000000011c1a7824 */ /* 0x000fc800078e0215 */
[C-C-:B------:R-:W-:Y:S01]  /*0470*/  IMAD R2, R21.reuse, 0xc, R24.reuse ;  /* 0x0000000c15027824 */ /* 0x140fe200078e0218 */
[----:B------:R-:W1:Y:S01]  /*0480*/  LDC.64 R22, c[0x0][0x388] ;  /* 0x0000e200ff167b82 */ /* 0x000e620000000a00 */
[----:B------:R-:W-:Y:S01]  /*0490*/  LEA R26, R26, R11, 0x2 ;  /* 0x0000000b1a1a7211 */ /* 0x000fe200078e10ff */
[----:B------:R-:W-:Y:S01]  /*04a0*/  IMAD R25, R21, 0x8, R24 ;  /* 0x0000000815197824 */ /* 0x000fe200078e0218 */
[----:B0-----:R-:W-:-:S06]  /*04b0*/  ULEA UR5, UR6, UR5, 0x18 ;  /* 0x0000000506057291 */ /* 0x001fcc000f8ec0ff */
[----:B------:R-:W-:-:S07]  /*04c0*/  LEA R20, R28, UR5, 0x4 ;  /* 0x000000051c147c11 */ /* 0x000fce000f8e20ff */
.L_x_5:
[----:B-12---:R-:W-:-:S04]  /*04d0*/  IMAD.WIDE R4, R24, 0x4, R22 ;  /* 0x0000000418047825 */ /* 0x006fc800078e0216 */
[--C-:B------:R-:W-:Y:S02]  /*04e0*/  IMAD.WIDE R8, R26, 0x4, R22.reuse ;  /* 0x000000041a087825 */ /* 0x100fe400078e0216 */
[----:B------:R-:W2:Y:S02]  /*04f0*/  LDG.E.128.CONSTANT R4, desc[UR8][R4.64] ;  /* 0x0000000804047981 */ /* 0x000ea4000c1e9d00 */
[--C-:B------:R-:W-:Y:S02]  /*0500*/  IMAD.WIDE R12, R25, 0x4, R22.reuse ;  /* 0x00000004190c7825 */ /* 0x100fe400078e0216 */
[----:B------:R-:W3:Y:S02]  /*0510*/  LDG.E.128.CONSTANT R8, desc[UR8][R8.64] ;  /* 0x0000000808087981 */ /* 0x000ee4000c1e9d00 */
[----:B------:R-:W-:Y:S02]  /*0520*/  IMAD.WIDE R16, R2, 0x4, R22 ;  /* 0x0000000402107825 */ /* 0x000fe400078e0216 */
[----:B------:R-:W4:Y:S04]  /*0530*/  LDG.E.128.CONSTANT R12, desc[UR8][R12.64] ;  /* 0x000000080c0c7981 */ /* 0x000f28000c1e9d00 */
[----:B------:R-:W5:Y:S01]  /*0540*/  LDG.E.128.CONSTANT R16, desc[UR8][R16.64] ;  /* 0x0000000810107981 */ /* 0x000f62000c1e9d00 */
[C---:B------:R-:W-:Y:S01]  /*0550*/  LEA R27, R21.reuse, R20, 0x4 ;  /* 0x00000014151b7211 */ /* 0x040fe200078e20ff */
[C---:B------:R-:W-:Y:S01]  /*0560*/  IMAD R29, R21.reuse, 0x20, R20 ;  /* 0x00000020151d7824 */ /* 0x040fe200078e0214 */
[C---:B------:R-:W-:Y:S01]  /*0570*/  LEA R28, R21.reuse, R28, 0x2 ;  /* 0x0000001c151c7211 */ /* 0x040fe200078e10ff */
[C---:B------:R-:W-:Y:S01]  /*0580*/  IMAD R2, R21.reuse, 0x10, R2 ;  /* 0x0000001015027824 */ /* 0x040fe200078e0202 */
[C---:B------:R-:W-:Y:S01]  /*0590*/  LEA R25, R21.reuse, R25, 0x4 ;  /* 0x0000001915197211 */ /* 0x040fe200078e20ff */
[----:B------:R-:W-:Y:S01]  /*05a0*/  IMAD R26, R21, 0x10, R26 ;  /* 0x00000010151a7824 */ /* 0x000fe200078e021a */
[----:B------:R-:W-:-:S02]  /*05b0*/  ISETP.GE.AND P0, PT, R28, UR4, PT ;  /* 0x000000041c007c0c */ /* 0x000fc4000bf06270 */
[C---:B------:R-:W-:Y:S01]  /*05c0*/  LEA R24, R21.reuse, R24, 0x4 ;  /* 0x0000001815187211 */ /* 0x040fe200078e20ff */
[----:B--2---:R0:W-:Y:S04]  /*05d0*/  STS.128 [R20], R4 ;  /* 0x0000000414007388 */ /* 0x0041e80000000c00 */
[----:B---3--:R2:W-:Y:S04]  /*05e0*/  STS.128 [R27], R8 ;  /* 0x000000081b007388 */ /* 0x0085e80000000c00 */
[----:B----4-:R2:W-:Y:S01]  /*05f0*/  STS.128 [R29], R12 ;  /* 0x0000000c1d007388 */ /* 0x0105e20000000c00 */
[----:B0-----:R-:W-:-:S02]  /*0600*/  IMAD R4, R21, 0x30, R20 ;  /* 0x0000003015047824 */ /* 0x001fc400078e0214 */
[----:B------:R-:W-:-:S03]  /*0610*/  IMAD R20, R21, 0x40, R20 ;  /* 0x0000004015147824 */ /* 0x000fc600078e0214 */
[----:B-----5:R2:W-:Y:S01]  /*0620*/  STS.128 [R4], R16 ;  /* 0x0000001004007388 */ /* 0x0205e20000000c00 */
[----:B------:R-:W-:Y:S05]  /*0630*/  @!P0 BRA `(.L_x_5) ;  /* 0xfffffffc00a48947 */ /* 0x000fea000383ffff */
.L_x_1:
[----:B------:R-:W-:Y:S05]  /*0640*/  BSYNC.RECONVERGENT B0 ;  /* 0x0000000000007941 */ /* 0x000fea0003800200 */
.L_x_0:
[----:B------:R-:W-:Y:S01]  /*0650*/  BAR.SYNC.DEFER_BLOCKING 0x0 ;  /* 0x0000000000007b1d */ /* 0x000fe20000010000 */
[----:B------:R-:W-:-:S13]  /*0660*/  ISETP.GE.AND P0, PT, R0, UR4, PT ;  /* 0x0000000400007c0c */ /* 0x000fda000bf06270 */
[----:B------:R-:W-:Y:S05]  /*0670*/  @P0 EXIT ;  /* 0x000000000000094d */ /* 0x000fea0003800000 */
[----:B--2---:R-:W0:Y:S01]  /*0680*/  LDC R19, c[0x0][0x360] ;  /* 0x0000d800ff137b82 */ /* 0x004e220000000800 */
[----:B------:R-:W-:Y:S01]  /*0690*/  BSSY.RECONVERGENT B0, `(.L_x_6) ;  /* 0x000002f000007945 */ /* 0x000fe20003800200 */
[----:B0-----:R-:W0:Y:S01]  /*06a0*/  I2F.U32.RP R8, R19 ;  /* 0x0000001300087306 */ /* 0x001e220000209000 */
[----:B------:R-:W-:Y:S02]  /*06b0*/  IADD3 R2, PT, PT, R0, R19, RZ ;  /* 0x0000001300027210 */ /* 0x000fe40007ffe0ff */
[----:B------:R-:W-:Y:S02]  /*06c0*/  ISETP.NE.U32.AND P2, PT, R19, RZ, PT ;  /* 0x000000ff1300720c */ /* 0x000fe40003f45070 */
[C---:B------:R-:W-:Y:S02]  /*06d0*/  ISETP.GE.U32.AND P0, PT, R2.reuse, UR4, PT ;  /* 0x0000000402007c0c */ /* 0x040fe4000bf06070 */
[----:B------:R-:W-:Y:S01]  /*06e0*/  VIMNMX.U32 R7, PT, PT, R2, UR4, !PT ;  /* 0x0000000402077c48 */ /* 0x000fe2000ffe0000 */
[----:B0-----:R-:W0:Y:S02]  /*06f0*/  MUFU.RCP R8, R8 ;  /* 0x0000000800087308 */ /* 0x001e240000001000 */
[----:B0-----:R-:W-:-:S06]  /*0700*/  IADD3 R4, PT, PT, R8, 0xffffffe, RZ ;  /* 0x0ffffffe08047810 */ /* 0x001fcc0007ffe0ff */
[----:B------:R0:W1:Y:S02]  /*0710*/  F2I.FTZ.U32.TRUNC.NTZ R5, R4 ;  /* 0x0000000400057305 */ /* 0x000064000021f000 */
[----:B0-----:R-:W-:Y:S02]  /*0720*/  IMAD.MOV.U32 R4, RZ, RZ, RZ ;  /* 0x000000ffff047224 */ /* 0x001fe400078e00ff */
[----:B-1----:R-:W-:-:S04]  /*0730*/  IMAD.MOV R6, RZ, RZ, -R5 ;  /* 0x000000ffff067224 */ /* 0x002fc800078e0a05 */
[----:B------:R-:W-:Y:S01]  /*0740*/  IMAD R9, R6, R19, RZ ;  /* 0x0000001306097224 */ /* 0x000fe200078e02ff */
[----:B------:R-:W-:-:S03]  /*0750*/  SEL R6, RZ, 0x1, P0 ;  /* 0x00000001ff067807 */ /* 0x000fc60000000000 */
[----:B------:R-:W-:Y:S01]  /*0760*/  IMAD.HI.U32 R5, R5, R9, R4 ;  /* 0x0000000905057227 */ /* 0x000fe200078e0004 */
[----:B------:R-:W-:-:S05]  /*0770*/  IADD3 R2, PT, PT, R7, -R2, -R6 ;  /* 0x8000000207027210 */ /* 0x000fca0007ffe806 */
[----:B------:R-:W-:-:S05]  /*0780*/  IMAD.HI.U32 R5, R5, R2, RZ ;  /* 0x0000000205057227 */ /* 0x000fca00078e00ff */
[----:B------:R-:W-:-:S05]  /*0790*/  IADD3 R4, PT, PT, -R5, RZ, RZ ;  /* 0x000000ff05047210 */ /* 0x000fca0007ffe1ff */
[----:B------:R-:W-:-:S05]  /*07a0*/  IMAD R2, R19, R4, R2 ;  /* 0x0000000413027224 */ /* 0x000fca00078e0202 */
[----:B------:R-:W-:-:S13]  /*07b0*/  ISETP.GE.U32.AND P0, PT, R2, R19, PT ;  /* 0x000000130200720c */ /* 0x000fda0003f06070 */
[----:B------:R-:W-:Y:S01]  /*07c0*/  @P0 IMAD.IADD R2, R2, 0x1, -R19 ;  /* 0x0000000102020824 */ /* 0x000fe200078e0a13 */
[----:B------:R-:W-:-:S04]  /*07d0*/  @P0 IADD3 R5, PT, PT, R5, 0x1, RZ ;  /* 0x0000000105050810 */ /* 0x000fc80007ffe0ff */
[----:B------:R-:W-:-:S13]  /*07e0*/  ISETP.GE.U32.AND P1, PT, R2, R19, PT ;  /* 0x000000130200720c */ /* 0x000fda0003f26070 */
[----:B------:R-:W-:Y:S01]  /*07f0*/  @P1 VIADD R5, R5, 0x1 ;  /* 0x0000000105051836 */ /* 0x000fe20000000000 */
[----:B------:R-:W-:-:S04]  /*0800*/  @!P2 LOP3.LUT R5, RZ, R19, RZ, 0x33, !PT ;  /* 0x00000013ff05a212 */ /* 0x000fc800078e33ff */
[----:B------:R-:W-:-:S04]  /*0810*/  IADD3 R2, PT, PT, R6, R5, RZ ;  /* 0x0000000506027210 */ /* 0x000fc80007ffe0ff */
[C---:B------:R-:W-:Y:S02]  /*0820*/  LOP3.LUT R4, R2.reuse, 0x3, RZ, 0xc0, !PT ;  /* 0x0000000302047812 */ /* 0x040fe400078ec0ff */
[----:B------:R-:W-:Y:S02]  /*0830*/  ISETP.GE.U32.AND P1, PT, R2, 0x3, PT ;  /* 0x000000030200780c */ /* 0x000fe40003f26070 */
[----:B------:R-:W-:-:S13]  /*0840*/  ISETP.NE.AND P0, PT, R4, 0x3, PT ;  /* 0x000000030400780c */ /* 0x000fda0003f05270 */
[----:B------:R-:W-:Y:S05]  /*0850*/  @!P0 BRA `(.L_x_7) ;  /* 0x0000000000488947 */ /* 0x000fea0003800000 */
[----:B------:R-:W0:Y:S01]  /*0860*/  S2UR UR6, SR_CgaCtaId ;  /* 0x00000000000679c3 */ /* 0x000e220000008800 */
[----:B------:R-:W-:Y:S01]  /*0870*/  VIADD R2, R2, 0x1 ;  /* 0x0000000102027836 */ /* 0x000fe20000000000 */
[----:B------:R-:W-:Y:S01]  /*0880*/  UMOV UR5, 0x400 ;  /* 0x0000040000057882 */ /* 0x000fe20000000000 */
[----:B------:R-:W-:-:S03]  /*0890*/  LEA R13, R0, R3, 0x2 ;  /* 0x00000003000d7211 */ /* 0x000fc600078e10ff */
[----:B------:R-:W-:Y:S02]  /*08a0*/  LOP3.LUT R2, R2, 0x3, RZ, 0xc0, !PT ;  /* 0x0000000302027812 */ /* 0x000fe400078ec0ff */
[----:B------:R-:W1:Y:S03]  /*08b0*/  LDC.64 R10, c[0x0][0x390] ;  /* 0x0000e400ff0a7b82 */ /* 0x000e660000000a00 */
[----:B------:R-:W-:Y:S01]  /*08c0*/  IMAD.MOV R14, RZ, RZ, -R2 ;  /* 0x000000ffff0e7224 */ /* 0x000fe200078e0a02 */
[----:B0-----:R-:W-:-:S06]  /*08d0*/  ULEA UR5, UR6, UR5, 0x18 ;  /* 0x0000000506057291 */ /* 0x001fcc000f8ec0ff */
[----:B------:R-:W-:Y:S01]  /*08e0*/  LEA R12, R0, UR5, 0x4 ;  /* 0x00000005000c7c11 */ /* 0x000fe2000f8e20ff */
[----:B------:R-:W-:-:S07]  /*08f0*/  IMAD R0, R2, R19, R0 ;  /* 0x0000001302007224 */ /* 0x000fce00078e0200 */
.L_x_8:
[----:B0-----:R0:W2:Y:S01]  /*0900*/  LDS.128 R4, [R12] ;  /* 0x000000000c047984 */ /* 0x0010a20000000c00 */
[----:B-1----:R-:W-:Y:S01]  /*0910*/  IMAD.WIDE R8, R13, 0x4, R10 ;  /* 0x000000040d087825 */ /* 0x002fe200078e020a */
[----:B------:R-:W-:-:S03]  /*0920*/  IADD3 R14, PT, PT, R14, 0x1, RZ ;  /* 0x000000010e0e7810 */ /* 0x000fc60007ffe0ff */
[C---:B------:R-:W-:Y:S01]  /*0930*/  IMAD R13, R19.reuse, 0x4, R13 ;  /* 0x00000004130d7824 */ /* 0x040fe200078e020d */
[----:B------:R-:W-:Y:S02]  /*0940*/  ISETP.NE.AND P0, PT, R14, RZ, PT ;  /* 0x000000ff0e00720c */ /* 0x000fe40003f05270 */
[----:B0-----:R-:W-:Y:S01]  /*0950*/  LEA R12, R19, R12, 0x4 ;  /* 0x0000000c130c7211 */ /* 0x001fe200078e20ff */
[----:B--2---:R0:W-:Y:S10]  /*0960*/  STG.E.128 desc[UR8][R8.64], R4 ;  /* 0x0000000408007986 */ /* 0x0041f4000c101d08 */
[----:B------:R-:W-:Y:S05]  /*0970*/  @P0 BRA `(.L_x_8) ;  /* 0xfffffffc00e00947 */ /* 0x000fea000383ffff */
.L_x_7:
[----:B------:R-:W-:Y:S05]  /*0980*/  BSYNC.RECONVERGENT B0 ;  /* 0x0000000000007941 */ /* 0x000fea0003800200 */
.L_x_6:
[----:B------:R-:W-:Y:S05]  /*0990*/  @!P1 EXIT ;  /* 0x000000000000994d */ /* 0x000fea0003800000 */
[----:B------:R-:W1:Y:S01]  /*09a0*/  S2UR UR6, SR_CgaCtaId ;  /* 0x00000000000679c3 */ /* 0x000e620000008800 */
[----:B------:R-:W-:Y:S01]  /*09b0*/  UMOV UR5, 0x400 ;  /* 0x0000040000057882 */ /* 0x000fe20000000000 */
[C---:B------:R-:W-:Y:S01]  /*09c0*/  IMAD R18, R0.reuse, 0x4, R3 ;  /* 0x0000000400127824 */ /* 0x040fe200078e0203 */
[----:B------:R-:W-:-:S03]  /*09d0*/  IADD3 R2, PT, PT, R0, R19, RZ ;  /* 0x0000001300027210 */ /* 0x000fc60007ffe0ff */
[C---:B------:R-:W-:Y:S01]  /*09e0*/  IMAD R24, R19.reuse, 0xc, R18 ;  /* 0x0000000c13187824 */ /* 0x040fe200078e0212 */
[----:B------:R-:W-:Y:S01]  /*09f0*/  LEA R25, R19, R18, 0x3 ;  /* 0x0000001213197211 */ /* 0x000fe200078e18ff */
[----:B------:R-:W2:Y:S01]  /*0a00*/  LDC.64 R16, c[0x0][0x390] ;  /* 0x0000e400ff107b82 */ /* 0x000ea20000000a00 */
[----:B------:R-:W-:Y:S01]  /*0a10*/  IMAD R27, R2, 0x4, R3 ;  /* 0x00000004021b7824 */ /* 0x000fe200078e0203 */
[----:B-1----:R-:W-:-:S06]  /*0a20*/  ULEA UR5, UR6, UR5, 0x18 ;  /* 0x0000000506057291 */ /* 0x002fcc000f8ec0ff */
[----:B------:R-:W-:-:S07]  /*0a30*/  LEA R26, R0, UR5, 0x4 ;  /* 0x00000005001a7c11 */ /* 0x000fce000f8e20ff */
.L_x_9:
[C-C-:B0-----:R-:W-:Y:S01]  /*0a40*/  IMAD R4, R19.reuse, 0x10, R26.reuse ;  /* 0x0000001013047824 */ /* 0x141fe200078e021a */
[----:B-1----:R0:W1:Y:S01]  /*0a50*/  LDS.128 R20, [R26] ;  /* 0x000000001a147984 */ /* 0x0020620000000c00 */
[C---:B------:R-:W-:Y:S01]  /*0a60*/  LEA R8, R19.reuse, R26, 0x5 ;  /* 0x0000001a13087211 */ /* 0x040fe200078e28ff */
[----:B------:R-:W-:Y:S02]  /*0a70*/  IMAD R12, R19, 0x30, R26 ;  /* 0x00000030130c7824 */ /* 0x000fe400078e021a */
[--C-:B--2---:R-:W-:Y:S01]  /*0a80*/  IMAD.WIDE R28, R18, 0x4, R16.reuse ;  /* 0x00000004121c7825 */ /* 0x104fe200078e0210 */
[----:B------:R-:W2:Y:S03]  /*0a90*/  LDS.128 R4, [R4] ;  /* 0x0000000004047984 */ /* 0x000ea60000000c00 */
[----:B------:R-:W-:Y:S01]  /*0aa0*/  IMAD.WIDE R2, R27, 0x4, R16 ;  /* 0x000000041b027825 */ /* 0x000fe200078e0210 */
[----:B------:R-:W3:Y:S01]  /*0ab0*/  LDS.128 R8, [R8] ;  /* 0x0000000008087984 */ /* 0x000ee20000000c00 */
[----:B------:R-:W-:-:S02]  /*0ac0*/  LEA R27, R19, R27, 0x4 ;  /* 0x0000001b131b7211 */ /* 0x000fc400078e20ff */
[C---:B------:R-:W-:Y:S01]  /*0ad0*/  IMAD R0, R19.reuse, 0x4, R0 ;  /* 0x0000000413007824 */ /* 0x040fe200078e0200 */
[----:B------:R-:W4:Y:S01]  /*0ae0*/  LDS.128 R12, [R12] ;  /* 0x000000000c0c7984 */ /* 0x000f220000000c00 */
[C---:B------:R-:W-:Y:S01]  /*0af0*/  IMAD R18, R19.reuse, 0x10, R18 ;  /* 0x0000001013127824 */ /* 0x040fe200078e0212 */
[C---:B0-----:R-:W-:Y:S02]  /*0b00*/  LEA R26, R19.reuse, R26, 0x6 ;  /* 0x0000001a131a7211 */ /* 0x041fe400078e30ff */
[----:B------:R-:W-:Y:S01]  /*0b10*/  ISETP.GE.AND P0, PT, R0, UR4, PT ;  /* 0x0000000400007c0c */ /* 0x000fe2000bf06270 */
[----:B-1----:R0:W-:Y:S04]  /*0b20*/  STG.E.128 desc[UR8][R28.64], R20 ;  /* 0x000000141c007986 */ /* 0x0021e8000c101d08 */
[----:B--2---:R1:W-:Y:S01]  /*0b30*/  STG.E.128 desc[UR8][R2.64], R4 ;  /* 0x0000000402007986 */ /* 0x0043e2000c101d08 */
[----:B0-----:R-:W-:Y:S01]  /*0b40*/  IMAD.WIDE R28, R24, 0x4, R16 ;  /* 0x00000004181c7825 */ /* 0x001fe200078e0210 */
[----:B------:R-:W-:-:S03]  /*0b50*/  LEA R24, R19, R24, 0x4 ;  /* 0x0000001813187211 */ /* 0x000fc600078e20ff */
[----:B-1----:R-:W-:-:S04]  /*0b60*/  IMAD.WIDE R2, R25, 0x4, R16 ;  /* 0x0000000419027825 */ /* 0x002fc800078e0210 */
[----:B------:R-:W-:Y:S01]  /*0b70*/  IMAD R25, R19, 0x10, R25 ;  /* 0x0000001013197824 */ /* 0x000fe200078e0219 */
[----:B---3--:R1:W-:Y:S04]  /*0b80*/  STG.E.128 desc[UR8][R2.64], R8 ;  /* 0x0000000802007986 */ /* 0x0083e8000c101d08 */
[----:B----4-:R1:W-:Y:S01]  /*0b90*/  STG.E.128 desc[UR8][R28.64], R12 ;  /* 0x0000000c1c007986 */ /* 0x0103e2000c101d08 */
[----:B------:R-:W-:Y:S05]  /*0ba0*/  @!P0 BRA `(.L_x_9) ;  /* 0xfffffffc00a48947 */ /* 0x000fea000383ffff */
[----:B------:R-:W-:Y:S05]  /*0bb0*/  EXIT ;  /* 0x000000000000794d */ /* 0x000fea0003800000 */
.L_x_10:
[----:B------:R-:W-:-:S00]  /*0bc0*/  BRA `(.L_x_10) ;  /* 0xfffffffc00fc7947 */ /* 0x000fc0000383ffff */
[----:B------:R-:W-:-:S00]  /*0bd0*/  NOP ;  /* 0x0000000000007918 */ /* 0x000fc00000000000 */
        /* <DEDUP_REMOVED lines=10> */
.L_x_11:


//--------------------- .nv.shared._Z15sm_embed_kernelPKiPfS1_ii --------------------------
	.section	.nv.shared._Z15sm_embed_kernelPKiPfS1_ii,"aw",@nobits
	.sectionflags	@""
	.align	16
	.zero		1024


//--------------------- .nv.shared.reserved.0     --------------------------
	.section	.nv.shared.reserved.0,"aw",@nobits
	.weak		__nv_reservedSMEM_offset_0_alias
	.size		__nv_reservedSMEM_offset_0_alias, 0, 64
	.other		__nv_reservedSMEM_offset_0_alias,@"STO_CUDA_RESERVED_SHARED STV_DEFAULT"
__nv_reservedSMEM_offset_0_alias:
	.zero		0
	.zero		64


//--------------------- .nv.constant0._Z15sm_embed_kernelPKiPfS1_ii --------------------------
	.section	.nv.constant0._Z15sm_embed_kernelPKiPfS1_ii,"a",@progbits
	.sectionflags	@""
	.align	4
.nv.constant0._Z15sm_embed_kernelPKiPfS1_ii:
	.zero		928


//--------------------- SYMBOLS --------------------------

	.type		.nv.reservedSmem.offset0,@object
	.size		.nv.reservedSmem.offset0,0x4
	.type		.nv.reservedSmem.cap,@object
	.size		.nv.reservedSmem.cap,0x4
